//
// Generated by NVIDIA NVVM Compiler
//
// Compiler Build ID: CL-36424714
// Cuda compilation tools, release 13.0, V13.0.88
// Based on NVVM 20.0.0
//

.version 9.0
.target sm_100
.address_size 64

	// .globl	_Z11create_histPiS_S_PfS0_S_S_
.global .align 4 .b8 precalc_xorwow_matrix[102400];
.global .align 4 .b8 precalc_xorwow_offset_matrix[102400];
.global .align 4 .b8 mrg32k3aM1[2304];
.global .align 4 .b8 mrg32k3aM2[2304];
.global .align 4 .b8 mrg32k3aM1SubSeq[2016];
.global .align 4 .b8 mrg32k3aM2SubSeq[2016];
.global .align 4 .b8 mrg32k3aM1Seq[2304];
.global .align 4 .b8 mrg32k3aM2Seq[2304];
.const .align 8 .b8 __cr_lgamma_table[72];
// _ZZ11create_histPiS_S_PfS0_S_S_E13average_hists has been demoted

.visible .entry _Z11create_histPiS_S_PfS0_S_S_(
	.param .u64 .ptr .align 1 _Z11create_histPiS_S_PfS0_S_S__param_0,
	.param .u64 .ptr .align 1 _Z11create_histPiS_S_PfS0_S_S__param_1,
	.param .u64 .ptr .align 1 _Z11create_histPiS_S_PfS0_S_S__param_2,
	.param .u64 .ptr .align 1 _Z11create_histPiS_S_PfS0_S_S__param_3,
	.param .u64 .ptr .align 1 _Z11create_histPiS_S_PfS0_S_S__param_4,
	.param .u64 .ptr .align 1 _Z11create_histPiS_S_PfS0_S_S__param_5,
	.param .u64 .ptr .align 1 _Z11create_histPiS_S_PfS0_S_S__param_6
)
{
	.reg .pred 	%p<25>;
	.reg .b32 	%r<171>;
	.reg .b32 	%f<22>;
	.reg .b64 	%rd<24>;
	// demoted variable
	.shared .align 4 .b8 _ZZ11create_histPiS_S_PfS0_S_S_E13average_hists[2560];
	ld.param.u64 	%rd7, [_Z11create_histPiS_S_PfS0_S_S__param_0];
	ld.param.u64 	%rd8, [_Z11create_histPiS_S_PfS0_S_S__param_1];
	ld.param.u64 	%rd9, [_Z11create_histPiS_S_PfS0_S_S__param_2];
	ld.param.u64 	%rd10, [_Z11create_histPiS_S_PfS0_S_S__param_3];
	ld.param.u64 	%rd11, [_Z11create_histPiS_S_PfS0_S_S__param_4];
	ld.param.u64 	%rd12, [_Z11create_histPiS_S_PfS0_S_S__param_5];
	ld.param.u64 	%rd13, [_Z11create_histPiS_S_PfS0_S_S__param_6];
	cvta.to.global.u64 	%rd1, %rd11;
	cvta.to.global.u64 	%rd2, %rd10;
	mov.u32 	%r1, %tid.x;
	mov.u32 	%r14, _ZZ11create_histPiS_S_PfS0_S_S_E13average_hists;
	mad.lo.s32 	%r2, %r1, 40, %r14;
	cvta.to.global.u64 	%rd14, %rd12;
	cvta.to.global.u64 	%rd15, %rd13;
	mov.b32 	%r15, 0;
	st.shared.u32 	[%r2], %r15;
	st.shared.u32 	[%r2+4], %r15;
	st.shared.u32 	[%r2+8], %r15;
	st.shared.u32 	[%r2+12], %r15;
	st.shared.u32 	[%r2+16], %r15;
	st.shared.u32 	[%r2+20], %r15;
	st.shared.u32 	[%r2+24], %r15;
	st.shared.u32 	[%r2+28], %r15;
	st.shared.u32 	[%r2+32], %r15;
	st.shared.u32 	[%r2+36], %r15;
	bar.sync 	0;
	mov.u32 	%r3, %ctaid.x;
	mov.u32 	%r16, %ntid.x;
	mad.lo.s32 	%r17, %r3, %r16, %r1;
	mul.wide.u32 	%rd16, %r17, 4;
	add.s64 	%rd17, %rd14, %rd16;
	ld.global.u32 	%r167, [%rd17];
	add.s64 	%rd3, %rd15, %rd16;
	ld.global.u32 	%r18, [%rd3];
	setp.ge.s32 	%p1, %r167, %r18;
	@%p1 bra 	$L__BB0_24;
	cvta.to.global.u64 	%rd4, %rd7;
	cvta.to.global.u64 	%rd5, %rd9;
$L__BB0_2:
	mul.wide.s32 	%rd18, %r167, 4;
	add.s64 	%rd19, %rd4, %rd18;
	ld.global.u32 	%r6, [%rd19];
	cvt.rn.f32.s32 	%f1, %r6;
	ld.global.f32 	%f2, [%rd2];
	setp.gtu.f32 	%p2, %f2, %f1;
	@%p2 bra 	$L__BB0_4;
	ld.global.f32 	%f3, [%rd1];
	setp.gt.f32 	%p3, %f3, %f1;
	mov.b32 	%r168, 0;
	@%p3 bra 	$L__BB0_23;
$L__BB0_4:
	ld.global.f32 	%f4, [%rd2+4];
	setp.gtu.f32 	%p4, %f4, %f1;
	@%p4 bra 	$L__BB0_6;
	ld.global.f32 	%f5, [%rd1+4];
	setp.gt.f32 	%p5, %f5, %f1;
	mov.b32 	%r168, 1;
	@%p5 bra 	$L__BB0_23;
$L__BB0_6:
	ld.global.f32 	%f6, [%rd2+8];
	setp.gtu.f32 	%p6, %f6, %f1;
	@%p6 bra 	$L__BB0_8;
	ld.global.f32 	%f7, [%rd1+8];
	setp.gt.f32 	%p7, %f7, %f1;
	mov.b32 	%r168, 2;
	@%p7 bra 	$L__BB0_23;
$L__BB0_8:
	ld.global.f32 	%f8, [%rd2+12];
	setp.gtu.f32 	%p8, %f8, %f1;
	@%p8 bra 	$L__BB0_10;
	ld.global.f32 	%f9, [%rd1+12];
	setp.gt.f32 	%p9, %f9, %f1;
	mov.b32 	%r168, 3;
	@%p9 bra 	$L__BB0_23;
$L__BB0_10:
	ld.global.f32 	%f10, [%rd2+16];
	setp.gtu.f32 	%p10, %f10, %f1;
	@%p10 bra 	$L__BB0_12;
	ld.global.f32 	%f11, [%rd1+16];
	setp.gt.f32 	%p11, %f11, %f1;
	mov.b32 	%r168, 4;
	@%p11 bra 	$L__BB0_23;
$L__BB0_12:
	ld.global.f32 	%f12, [%rd2+20];
	setp.gtu.f32 	%p12, %f12, %f1;
	@%p12 bra 	$L__BB0_14;
	ld.global.f32 	%f13, [%rd1+20];
	setp.gt.f32 	%p13, %f13, %f1;
	mov.b32 	%r168, 5;
	@%p13 bra 	$L__BB0_23;
$L__BB0_14:
	ld.global.f32 	%f14, [%rd2+24];
	setp.gtu.f32 	%p14, %f14, %f1;
	@%p14 bra 	$L__BB0_16;
	ld.global.f32 	%f15, [%rd1+24];
	setp.gt.f32 	%p15, %f15, %f1;
	mov.b32 	%r168, 6;
	@%p15 bra 	$L__BB0_23;
$L__BB0_16:
	ld.global.f32 	%f16, [%rd2+28];
	setp.gtu.f32 	%p16, %f16, %f1;
	@%p16 bra 	$L__BB0_18;
	ld.global.f32 	%f17, [%rd1+28];
	setp.gt.f32 	%p17, %f17, %f1;
	mov.b32 	%r168, 7;
	@%p17 bra 	$L__BB0_23;
$L__BB0_18:
	ld.global.f32 	%f18, [%rd2+32];
	setp.gtu.f32 	%p18, %f18, %f1;
	@%p18 bra 	$L__BB0_20;
	ld.global.f32 	%f19, [%rd1+32];
	setp.gt.f32 	%p19, %f19, %f1;
	mov.b32 	%r168, 8;
	@%p19 bra 	$L__BB0_23;
$L__BB0_20:
	ld.global.f32 	%f20, [%rd2+36];
	setp.gtu.f32 	%p20, %f20, %f1;
	@%p20 bra 	$L__BB0_22;
	ld.global.f32 	%f21, [%rd1+36];
	setp.gt.f32 	%p21, %f21, %f1;
	mov.b32 	%r168, 9;
	@%p21 bra 	$L__BB0_23;
$L__BB0_22:
	mov.b32 	%r168, -1;
$L__BB0_23:
	shl.b32 	%r30, %r168, 2;
	add.s32 	%r31, %r2, %r30;
	ld.shared.u32 	%r32, [%r31];
	add.s32 	%r33, %r32, 1;
	st.shared.u32 	[%r31], %r33;
	mul.wide.s32 	%rd20, %r168, 4;
	add.s64 	%rd21, %rd5, %rd20;
	st.global.u32 	[%rd21], %r6;
	add.s32 	%r167, %r167, 1;
	ld.global.u32 	%r34, [%rd3];
	setp.lt.s32 	%p22, %r167, %r34;
	@%p22 bra 	$L__BB0_2;
$L__BB0_24:
	bar.sync 	0;
	setp.ne.s32 	%p23, %r1, 0;
	@%p23 bra 	$L__BB0_27;
	mul.lo.s32 	%r169, %r3, 10;
	cvta.to.global.u64 	%rd6, %rd8;
	mov.b32 	%r170, 1280;
$L__BB0_26:
	add.s32 	%r37, %r14, %r170;
	mul.wide.u32 	%rd22, %r169, 4;
	add.s64 	%rd23, %rd6, %rd22;
	ld.global.u32 	%r38, [%rd23];
	ld.shared.u32 	%r39, [%r37+-1280];
	add.s32 	%r40, %r38, %r39;
	ld.shared.u32 	%r41, [%r37+-1240];
	add.s32 	%r42, %r40, %r41;
	ld.shared.u32 	%r43, [%r37+-1200];
	add.s32 	%r44, %r42, %r43;
	ld.shared.u32 	%r45, [%r37+-1160];
	add.s32 	%r46, %r44, %r45;
	ld.shared.u32 	%r47, [%r37+-1120];
	add.s32 	%r48, %r46, %r47;
	ld.shared.u32 	%r49, [%r37+-1080];
	add.s32 	%r50, %r48, %r49;
	ld.shared.u32 	%r51, [%r37+-1040];
	add.s32 	%r52, %r50, %r51;
	ld.shared.u32 	%r53, [%r37+-1000];
	add.s32 	%r54, %r52, %r53;
	ld.shared.u32 	%r55, [%r37+-960];
	add.s32 	%r56, %r54, %r55;
	ld.shared.u32 	%r57, [%r37+-920];
	add.s32 	%r58, %r56, %r57;
	ld.shared.u32 	%r59, [%r37+-880];
	add.s32 	%r60, %r58, %r59;
	ld.shared.u32 	%r61, [%r37+-840];
	add.s32 	%r62, %r60, %r61;
	ld.shared.u32 	%r63, [%r37+-800];
	add.s32 	%r64, %r62, %r63;
	ld.shared.u32 	%r65, [%r37+-760];
	add.s32 	%r66, %r64, %r65;
	ld.shared.u32 	%r67, [%r37+-720];
	add.s32 	%r68, %r66, %r67;
	ld.shared.u32 	%r69, [%r37+-680];
	add.s32 	%r70, %r68, %r69;
	ld.shared.u32 	%r71, [%r37+-640];
	add.s32 	%r72, %r70, %r71;
	ld.shared.u32 	%r73, [%r37+-600];
	add.s32 	%r74, %r72, %r73;
	ld.shared.u32 	%r75, [%r37+-560];
	add.s32 	%r76, %r74, %r75;
	ld.shared.u32 	%r77, [%r37+-520];
	add.s32 	%r78, %r76, %r77;
	ld.shared.u32 	%r79, [%r37+-480];
	add.s32 	%r80, %r78, %r79;
	ld.shared.u32 	%r81, [%r37+-440];
	add.s32 	%r82, %r80, %r81;
	ld.shared.u32 	%r83, [%r37+-400];
	add.s32 	%r84, %r82, %r83;
	ld.shared.u32 	%r85, [%r37+-360];
	add.s32 	%r86, %r84, %r85;
	ld.shared.u32 	%r87, [%r37+-320];
	add.s32 	%r88, %r86, %r87;
	ld.shared.u32 	%r89, [%r37+-280];
	add.s32 	%r90, %r88, %r89;
	ld.shared.u32 	%r91, [%r37+-240];
	add.s32 	%r92, %r90, %r91;
	ld.shared.u32 	%r93, [%r37+-200];
	add.s32 	%r94, %r92, %r93;
	ld.shared.u32 	%r95, [%r37+-160];
	add.s32 	%r96, %r94, %r95;
	ld.shared.u32 	%r97, [%r37+-120];
	add.s32 	%r98, %r96, %r97;
	ld.shared.u32 	%r99, [%r37+-80];
	add.s32 	%r100, %r98, %r99;
	ld.shared.u32 	%r101, [%r37+-40];
	add.s32 	%r102, %r100, %r101;
	ld.shared.u32 	%r103, [%r37];
	add.s32 	%r104, %r102, %r103;
	ld.shared.u32 	%r105, [%r37+40];
	add.s32 	%r106, %r104, %r105;
	ld.shared.u32 	%r107, [%r37+80];
	add.s32 	%r108, %r106, %r107;
	ld.shared.u32 	%r109, [%r37+120];
	add.s32 	%r110, %r108, %r109;
	ld.shared.u32 	%r111, [%r37+160];
	add.s32 	%r112, %r110, %r111;
	ld.shared.u32 	%r113, [%r37+200];
	add.s32 	%r114, %r112, %r113;
	ld.shared.u32 	%r115, [%r37+240];
	add.s32 	%r116, %r114, %r115;
	ld.shared.u32 	%r117, [%r37+280];
	add.s32 	%r118, %r116, %r117;
	ld.shared.u32 	%r119, [%r37+320];
	add.s32 	%r120, %r118, %r119;
	ld.shared.u32 	%r121, [%r37+360];
	add.s32 	%r122, %r120, %r121;
	ld.shared.u32 	%r123, [%r37+400];
	add.s32 	%r124, %r122, %r123;
	ld.shared.u32 	%r125, [%r37+440];
	add.s32 	%r126, %r124, %r125;
	ld.shared.u32 	%r127, [%r37+480];
	add.s32 	%r128, %r126, %r127;
	ld.shared.u32 	%r129, [%r37+520];
	add.s32 	%r130, %r128, %r129;
	ld.shared.u32 	%r131, [%r37+560];
	add.s32 	%r132, %r130, %r131;
	ld.shared.u32 	%r133, [%r37+600];
	add.s32 	%r134, %r132, %r133;
	ld.shared.u32 	%r135, [%r37+640];
	add.s32 	%r136, %r134, %r135;
	ld.shared.u32 	%r137, [%r37+680];
	add.s32 	%r138, %r136, %r137;
	ld.shared.u32 	%r139, [%r37+720];
	add.s32 	%r140, %r138, %r139;
	ld.shared.u32 	%r141, [%r37+760];
	add.s32 	%r142, %r140, %r141;
	ld.shared.u32 	%r143, [%r37+800];
	add.s32 	%r144, %r142, %r143;
	ld.shared.u32 	%r145, [%r37+840];
	add.s32 	%r146, %r144, %r145;
	ld.shared.u32 	%r147, [%r37+880];
	add.s32 	%r148, %r146, %r147;
	ld.shared.u32 	%r149, [%r37+920];
	add.s32 	%r150, %r148, %r149;
	ld.shared.u32 	%r151, [%r37+960];
	add.s32 	%r152, %r150, %r151;
	ld.shared.u32 	%r153, [%r37+1000];
	add.s32 	%r154, %r152, %r153;
	ld.shared.u32 	%r155, [%r37+1040];
	add.s32 	%r156, %r154, %r155;
	ld.shared.u32 	%r157, [%r37+1080];
	add.s32 	%r158, %r156, %r157;
	ld.shared.u32 	%r159, [%r37+1120];
	add.s32 	%r160, %r158, %r159;
	ld.shared.u32 	%r161, [%r37+1160];
	add.s32 	%r162, %r160, %r161;
	ld.shared.u32 	%r163, [%r37+1200];
	add.s32 	%r164, %r162, %r163;
	ld.shared.u32 	%r165, [%r37+1240];
	add.s32 	%r166, %r164, %r165;
	st.global.u32 	[%rd23], %r166;
	add.s32 	%r170, %r170, 4;
	add.s32 	%r169, %r169, 1;
	setp.ne.s32 	%p24, %r170, 1320;
	@%p24 bra 	$L__BB0_26;
$L__BB0_27:
	ret;

}
	// .globl	_Z14bins_incrementPiS_
.visible .entry _Z14bins_incrementPiS_(
	.param .u64 .ptr .align 1 _Z14bins_incrementPiS__param_0,
	.param .u64 .ptr .align 1 _Z14bins_incrementPiS__param_1
)
{
	.reg .pred 	%p<3>;
	.reg .b32 	%r<44>;
	.reg .b64 	%rd<12>;

	ld.param.u64 	%rd7, [_Z14bins_incrementPiS__param_0];
	ld.param.u64 	%rd8, [_Z14bins_incrementPiS__param_1];
	cvta.to.global.u64 	%rd9, %rd7;
	cvta.to.global.u64 	%rd1, %rd8;
	add.s64 	%rd2, %rd9, 320;
	mov.b32 	%r41, 0;
$L__BB1_1:
	mul.wide.u32 	%rd10, %r41, 4;
	add.s64 	%rd3, %rd1, %rd10;
	ld.global.u32 	%r42, [%rd3];
	add.s64 	%rd11, %rd2, %rd10;
	mov.b32 	%r43, 0;
$L__BB1_2:
	ld.global.u32 	%r10, [%rd11+-320];
	add.s32 	%r11, %r10, %r42;
	st.global.u32 	[%rd3], %r11;
	ld.global.u32 	%r12, [%rd11+-280];
	add.s32 	%r13, %r12, %r11;
	st.global.u32 	[%rd3], %r13;
	ld.global.u32 	%r14, [%rd11+-240];
	add.s32 	%r15, %r14, %r13;
	st.global.u32 	[%rd3], %r15;
	ld.global.u32 	%r16, [%rd11+-200];
	add.s32 	%r17, %r16, %r15;
	st.global.u32 	[%rd3], %r17;
	ld.global.u32 	%r18, [%rd11+-160];
	add.s32 	%r19, %r18, %r17;
	st.global.u32 	[%rd3], %r19;
	ld.global.u32 	%r20, [%rd11+-120];
	add.s32 	%r21, %r20, %r19;
	st.global.u32 	[%rd3], %r21;
	ld.global.u32 	%r22, [%rd11+-80];
	add.s32 	%r23, %r22, %r21;
	st.global.u32 	[%rd3], %r23;
	ld.global.u32 	%r24, [%rd11+-40];
	add.s32 	%r25, %r24, %r23;
	st.global.u32 	[%rd3], %r25;
	ld.global.u32 	%r26, [%rd11];
	add.s32 	%r27, %r26, %r25;
	st.global.u32 	[%rd3], %r27;
	ld.global.u32 	%r28, [%rd11+40];
	add.s32 	%r29, %r28, %r27;
	st.global.u32 	[%rd3], %r29;
	ld.global.u32 	%r30, [%rd11+80];
	add.s32 	%r31, %r30, %r29;
	st.global.u32 	[%rd3], %r31;
	ld.global.u32 	%r32, [%rd11+120];
	add.s32 	%r33, %r32, %r31;
	st.global.u32 	[%rd3], %r33;
	ld.global.u32 	%r34, [%rd11+160];
	add.s32 	%r35, %r34, %r33;
	st.global.u32 	[%rd3], %r35;
	ld.global.u32 	%r36, [%rd11+200];
	add.s32 	%r37, %r36, %r35;
	st.global.u32 	[%rd3], %r37;
	ld.global.u32 	%r38, [%rd11+240];
	add.s32 	%r39, %r38, %r37;
	st.global.u32 	[%rd3], %r39;
	ld.global.u32 	%r40, [%rd11+280];
	add.s32 	%r42, %r40, %r39;
	st.global.u32 	[%rd3], %r42;
	add.s32 	%r43, %r43, 16;
	add.s64 	%rd11, %rd11, 640;
	setp.ne.s32 	%p1, %r43, 512;
	@%p1 bra 	$L__BB1_2;
	add.s32 	%r41, %r41, 1;
	setp.ne.s32 	%p2, %r41, 10;
	@%p2 bra 	$L__BB1_1;
	ret;

}


// ===== COMPILED SASS (sm_100) =====

	.target	sm_100

	.elftype	@"ET_EXEC"


//--------------------- .note.nv.tkinfo           --------------------------
	.section	.note.nv.tkinfo,"",@"SHT_NOTE"
	.sectionflags	@"SHF_NOTE_NV_TKINFO"
	.tkinfo
        /*0018*/ 	.word	0x00000002
        /*0030*/ 	.string	""
        /*0030*/ 	.string	"ptxas"
        /*0030*/ 	.string	"Cuda compilation tools, release 13.0, V13.0.88"
        /*0030*/ 	.string	"Build cuda_13.0.r13.0/compiler.36424714_0"
        /*0030*/ 	.string	"-arch sm_100 -m 64 "



//--------------------- .note.nv.cuinfo           --------------------------
	.section	.note.nv.cuinfo,"",@"SHT_NOTE"
	.sectionflags	@"SHF_NOTE_NV_CUINFO"
        /*0018*/ 	.short	0x0002
        /*001a*/ 	.short	0x0064
        /*001c*/ 	.short	0x0082
	.zero		2


//--------------------- .nv.info                  --------------------------
	.section	.nv.info,"",@"SHT_CUDA_INFO"
	.align	4


	//----- nvinfo : EIATTR_REGCOUNT
	.align		4
        /*0000*/ 	.byte	0x04, 0x2f
        /*0002*/ 	.short	(.L_10 - .L_9)
	.align		4
.L_9:
        /*0004*/ 	.word	index@(_Z11create_histPiS_S_PfS0_S_S_)
        /*0008*/ 	.word	0x0000001e


	//----- nvinfo : EIATTR_FRAME_SIZE
	.align		4
.L_10:
        /*000c*/ 	.byte	0x04, 0x11
        /*000e*/ 	.short	(.L_12 - .L_11)
	.align		4
.L_11:
        /*0010*/ 	.word	index@(_Z11create_histPiS_S_PfS0_S_S_)
        /*0014*/ 	.word	0x00000000


	//----- nvinfo : EIATTR_REGCOUNT
	.align		4
.L_12:
        /*0018*/ 	.byte	0x04, 0x2f
        /*001a*/ 	.short	(.L_14 - .L_13)
	.align		4
.L_13:
        /*001c*/ 	.word	index@(_Z14bins_incrementPiS_)
        /*0020*/ 	.word	0x00000012


	//----- nvinfo : EIATTR_FRAME_SIZE
	.align		4
.L_14:
        /*0024*/ 	.byte	0x04, 0x11
        /*0026*/ 	.short	(.L_16 - .L_15)
	.align		4
.L_15:
        /*0028*/ 	.word	index@(_Z14bins_incrementPiS_)
        /*002c*/ 	.word	0x00000000


	//----- nvinfo : EIATTR_MIN_STACK_SIZE
	.align		4
.L_16:
        /*0030*/ 	.byte	0x04, 0x12
        /*0032*/ 	.short	(.L_18 - .L_17)
	.align		4
.L_17:
        /*0034*/ 	.word	index@(_Z14bins_incrementPiS_)
        /*0038*/ 	.word	0x00000000


	//----- nvinfo : EIATTR_MIN_STACK_SIZE
	.align		4
.L_18:
        /*003c*/ 	.byte	0x04, 0x12
        /*003e*/ 	.short	(.L_20 - .L_19)
	.align		4
.L_19:
        /*0040*/ 	.word	index@(_Z11create_histPiS_S_PfS0_S_S_)
        /*0044*/ 	.word	0x00000000
.L_20:


//--------------------- .nv.compat                --------------------------
	.section	.nv.compat,"",@"SHT_CUDA_COMPAT_INFO"
	.align	4
        /*0000*/ 	.byte	0x02, 0x09, 0x00, 0x00, 0x02, 0x02, 0x01, 0x00, 0x02, 0x05, 0x05, 0x00, 0x03, 0x07, 0x01, 0x01
        /*0010*/ 	.byte	0x02, 0x03, 0x00, 0x00, 0x02, 0x06, 0x01, 0x00, 0x04, 0x0b, 0x08, 0x00, 0x09, 0x00, 0x00, 0x00
        /*0020*/ 	.byte	0x00, 0x00, 0x00, 0x00


//--------------------- .nv.info._Z14bins_incrementPiS_ --------------------------
	.section	.nv.info._Z14bins_incrementPiS_,"",@"SHT_CUDA_INFO"
	.sectionflags	@""
	.align	4


	//----- nvinfo : EIATTR_CUDA_API_VERSION
	.align		4
        /*0000*/ 	.byte	0x04, 0x37
        /*0002*/ 	.short	(.L_22 - .L_21)
.L_21:
        /*0004*/ 	.word	0x00000082


	//----- nvinfo : EIATTR_KPARAM_INFO
	.align		4
.L_22:
        /*0008*/ 	.byte	0x04, 0x17
        /*000a*/ 	.short	(.L_24 - .L_23)
.L_23:
        /*000c*/ 	.word	0x00000000
        /*0010*/ 	.short	0x0001
        /*0012*/ 	.short	0x0008
        /*0014*/ 	.byte	0x00, 0xf5, 0x21, 0x00


	//----- nvinfo : EIATTR_KPARAM_INFO
	.align		4
.L_24:
        /*0018*/ 	.byte	0x04, 0x17
        /*001a*/ 	.short	(.L_26 - .L_25)
.L_25:
        /*001c*/ 	.word	0x00000000
        /*0020*/ 	.short	0x0000
        /*0022*/ 	.short	0x0000
        /*0024*/ 	.byte	0x00, 0xf5, 0x21, 0x00


	//----- nvinfo : EIATTR_SPARSE_MMA_MASK
	.align		4
.L_26:
        /*0028*/ 	.byte	0x03, 0x50
        /*002a*/ 	.short	0x0000


	//----- nvinfo : EIATTR_MAXREG_COUNT
	.align		4
        /*002c*/ 	.byte	0x03, 0x1b
        /*002e*/ 	.short	0x00ff


	//----- nvinfo : EIATTR_MERCURY_ISA_VERSION
	.align		4
        /*0030*/ 	.byte	0x03, 0x5f
        /*0032*/ 	.short	0x0101


	//----- nvinfo : EIATTR_VRC_CTA_INIT_COUNT
	.align		4
        /*0034*/ 	.byte	0x02, 0x4a
	.zero		1
	.zero		1


	//----- nvinfo : EIATTR_EXIT_INSTR_OFFSETS
	.align		4
        /*0038*/ 	.byte	0x04, 0x1c
        /*003a*/ 	.short	(.L_28 - .L_27)


	//   ....[0]....
.L_27:
        /*003c*/ 	.word	0x00000d70


	//----- nvinfo : EIATTR_CBANK_PARAM_SIZE
	.align		4
.L_28:
        /*0040*/ 	.byte	0x03, 0x19
        /*0042*/ 	.short	0x0010


	//----- nvinfo : EIATTR_PARAM_CBANK
	.align		4
        /*0044*/ 	.byte	0x04, 0x0a
        /*0046*/ 	.short	(.L_30 - .L_29)
	.align		4
.L_29:
        /*0048*/ 	.word	index@(.nv.constant0._Z14bins_incrementPiS_)
        /*004c*/ 	.short	0x0380
        /*004e*/ 	.short	0x0010


	//----- nvinfo : EIATTR_SW_WAR
	.align		4
.L_30:
        /*0050*/ 	.byte	0x04, 0x36
        /*0052*/ 	.short	(.L_32 - .L_31)
.L_31:
        /*0054*/ 	.word	0x00000008
.L_32:


//--------------------- .nv.info._Z11create_histPiS_S_PfS0_S_S_ --------------------------
	.section	.nv.info._Z11create_histPiS_S_PfS0_S_S_,"",@"SHT_CUDA_INFO"
	.sectionflags	@""
	.align	4


	//----- nvinfo : EIATTR_CUDA_API_VERSION
	.align		4
        /*0000*/ 	.byte	0x04, 0x37
        /*0002*/ 	.short	(.L_34 - .L_33)
.L_33:
        /*0004*/ 	.word	0x00000082


	//----- nvinfo : EIATTR_KPARAM_INFO
	.align		4
.L_34:
        /*0008*/ 	.byte	0x04, 0x17
        /*000a*/ 	.short	(.L_36 - .L_35)
.L_35:
        /*000c*/ 	.word	0x00000000
        /*0010*/ 	.short	0x0006
        /*0012*/ 	.short	0x0030
        /*0014*/ 	.byte	0x00, 0xf5, 0x21, 0x00


	//----- nvinfo : EIATTR_KPARAM_INFO
	.align		4
.L_36:
        /*0018*/ 	.byte	0x04, 0x17
        /*001a*/ 	.short	(.L_38 - .L_37)
.L_37:
        /*001c*/ 	.word	0x00000000
        /*0020*/ 	.short	0x0005
        /*0022*/ 	.short	0x0028
        /*0024*/ 	.byte	0x00, 0xf5, 0x21, 0x00


	//----- nvinfo : EIATTR_KPARAM_INFO
	.align		4
.L_38:
        /*0028*/ 	.byte	0x04, 0x17
        /*002a*/ 	.short	(.L_40 - .L_39)
.L_39:
        /*002c*/ 	.word	0x00000000
        /*0030*/ 	.short	0x0004
        /*0032*/ 	.short	0x0020
        /*0034*/ 	.byte	0x00, 0xf5, 0x21, 0x00


	//----- nvinfo : EIATTR_KPARAM_INFO
	.align		4
.L_40:
        /*0038*/ 	.byte	0x04, 0x17
        /*003a*/ 	.short	(.L_42 - .L_41)
.L_41:
        /*003c*/ 	.word	0x00000000
        /*0040*/ 	.short	0x0003
        /*0042*/ 	.short	0x0018
        /*0044*/ 	.byte	0x00, 0xf5, 0x21, 0x00


	//----- nvinfo : EIATTR_KPARAM_INFO
	.align		4
.L_42:
        /*0048*/ 	.byte	0x04, 0x17
        /*004a*/ 	.short	(.L_44 - .L_43)
.L_43:
        /*004c*/ 	.word	0x00000000
        /*0050*/ 	.short	0x0002
        /*0052*/ 	.short	0x0010
        /*0054*/ 	.byte	0x00, 0xf5, 0x21, 0x00


	//----- nvinfo : EIATTR_KPARAM_INFO
	.align		4
.L_44:
        /*0058*/ 	.byte	0x04, 0x17
        /*005a*/ 	.short	(.L_46 - .L_45)
.L_45:
        /*005c*/ 	.word	0x00000000
        /*0060*/ 	.short	0x0001
        /*0062*/ 	.short	0x0008
        /*0064*/ 	.byte	0x00, 0xf5, 0x21, 0x00


	//----- nvinfo : EIATTR_KPARAM_INFO
	.align		4
.L_46:
        /*0068*/ 	.byte	0x04, 0x17
        /*006a*/ 	.short	(.L_48 - .L_47)
.L_47:
        /*006c*/ 	.word	0x00000000
        /*0070*/ 	.short	0x0000
        /*0072*/ 	.short	0x0000
        /*0074*/ 	.byte	0x00, 0xf5, 0x21, 0x00


	//----- nvinfo : EIATTR_SPARSE_MMA_MASK
	.align		4
.L_48:
        /*0078*/ 	.byte	0x03, 0x50
        /*007a*/ 	.short	0x0000


	//----- nvinfo : EIATTR_MAXREG_COUNT
	.align		4
        /*007c*/ 	.byte	0x03, 0x1b
        /*007e*/ 	.short	0x00ff


	//----- nvinfo : EIATTR_NUM_BARRIERS
	.align		4
        /*0080*/ 	.byte	0x02, 0x4c
        /*0082*/ 	.byte	0x01
	.zero		1


	//----- nvinfo : EIATTR_MERCURY_ISA_VERSION
	.align		4
        /*0084*/ 	.byte	0x03, 0x5f
        /*0086*/ 	.short	0x0101


	//----- nvinfo : EIATTR_VRC_CTA_INIT_COUNT
	.align		4
        /*0088*/ 	.byte	0x02, 0x4a
	.zero		1
	.zero		1


	//----- nvinfo : EIATTR_EXIT_INSTR_OFFSETS
	.align		4
        /*008c*/ 	.byte	0x04, 0x1c
        /*008e*/ 	.short	(.L_50 - .L_49)


	//   ....[0]....
.L_49:
        /*0090*/ 	.word	0x000009c0


	//   ....[1]....
        /*0094*/ 	.word	0x00001080


	//----- nvinfo : EIATTR_CRS_STACK_SIZE
	.align		4
.L_50:
        /*0098*/ 	.byte	0x04, 0x1e
        /*009a*/ 	.short	(.L_52 - .L_51)
.L_51:
        /*009c*/ 	.word	0x00000000


	//----- nvinfo : EIATTR_CBANK_PARAM_SIZE
	.align		4
.L_52:
        /*00a0*/ 	.byte	0x03, 0x19
        /*00a2*/ 	.short	0x0038


	//----- nvinfo : EIATTR_PARAM_CBANK
	.align		4
        /*00a4*/ 	.byte	0x04, 0x0a
        /*00a6*/ 	.short	(.L_54 - .L_53)
	.align		4
.L_53:
        /*00a8*/ 	.word	index@(.nv.constant0._Z11create_histPiS_S_PfS0_S_S_)
        /*00ac*/ 	.short	0x0380
        /*00ae*/ 	.short	0x0038


	//----- nvinfo : EIATTR_SW_WAR
	.align		4
.L_54:
        /*00b0*/ 	.byte	0x04, 0x36
        /*00b2*/ 	.short	(.L_56 - .L_55)
.L_55:
        /*00b4*/ 	.word	0x00000008
.L_56:


//--------------------- .nv.callgraph             --------------------------
	.section	.nv.callgraph,"",@"SHT_CUDA_CALLGRAPH"
	.align	4
	.sectionentsize	8
	.align		4
        /*0000*/ 	.word	0x00000000
	.align		4
        /*0004*/ 	.word	0xffffffff
	.align		4
        /*0008*/ 	.word	0x00000000
	.align		4
        /*000c*/ 	.word	0xfffffffe
	.align		4
        /*0010*/ 	.word	0x00000000
	.align		4
        /*0014*/ 	.word	0xfffffffd
	.align		4
        /*0018*/ 	.word	0x00000000
	.align		4
        /*001c*/ 	.word	0xfffffffc


//--------------------- .nv.constant4             --------------------------
	.section	.nv.constant4,"a",@progbits
	.align	8
	.align		8
.nv.constant4:
        /*0000*/ 	.dword	precalc_xorwow_matrix
	.align		8
        /*0008*/ 	.dword	precalc_xorwow_offset_matrix
	.align		8
        /*0010*/ 	.dword	mrg32k3aM1
	.align		8
        /*0018*/ 	.dword	mrg32k3aM2
	.align		8
        /*0020*/ 	.dword	mrg32k3aM1SubSeq
	.align		8
        /*0028*/ 	.dword	mrg32k3aM2SubSeq
	.align		8
        /*0030*/ 	.dword	mrg32k3aM1Seq
	.align		8
        /*0038*/ 	.dword	mrg32k3aM2Seq


//--------------------- .nv.constant3             --------------------------
	.section	.nv.constant3,"a",@progbits
	.align	8
.nv.constant3:
	.type		__cr_lgamma_table,@object
	.size		__cr_lgamma_table,(.L_8 - __cr_lgamma_table)
__cr_lgamma_table:
        /*0000*/ 	.byte	0x00, 0x00, 0x00, 0x00, 0x00, 0x00, 0x00, 0x00, 0x00, 0x00, 0x00, 0x00, 0x00, 0x00, 0x00, 0x00
        /*0010*/ 	.byte	0xef, 0x39, 0xfa, 0xfe, 0x42, 0x2e, 0xe6, 0x3f, 0x02, 0x20, 0x2a, 0xfa, 0x0b, 0xab, 0xfc, 0x3f
        /*0020*/ 	.byte	0xf9, 0x2c, 0x92, 0x7c, 0xa7, 0x6c, 0x09, 0x40, 0xc9, 0x79, 0x44, 0x3c, 0x64, 0x26, 0x13, 0x40
        /*0030*/ 	.byte	0xca, 0x01, 0xcf, 0x3a, 0x27, 0x51, 0x1a, 0x40, 0x30, 0xcc, 0x2d, 0xf3, 0xe1, 0x0c, 0x21, 0x40
        /*0040*/ 	.byte	0x0d, 0xb7, 0xfc, 0x82, 0x8e, 0x35, 0x25, 0x40
.L_8:


//--------------------- .text._Z14bins_incrementPiS_ --------------------------
	.section	.text._Z14bins_incrementPiS_,"ax",@progbits
	.align	128
        .global         _Z14bins_incrementPiS_
        .type           _Z14bins_incrementPiS_,@function
        .size           _Z14bins_incrementPiS_,(.L_x_29 - _Z14bins_incrementPiS_)
        .other          _Z14bins_incrementPiS_,@"STO_CUDA_ENTRY STV_DEFAULT"
_Z14bins_incrementPiS_:
.text._Z14bins_incrementPiS_:
[----:B------:R-:W-:Y:S01]  /*0000*/  LDC R1, c[0x0][0x37c] ;  /* 0x0000df00ff017b82 */ /* 0x000fe20000000800 */
[----:B------:R-:W0:Y:S01]  /*0010*/  LDCU.64 UR6, c[0x0][0x380] ;  /* 0x00007000ff0677ac */ /* 0x000e220008000a00 */
[----:B------:R-:W-:Y:S01]  /*0020*/  HFMA2 R0, -RZ, RZ, 0, 0 ;  /* 0x00000000ff007431 */ /* 0x000fe200000001ff */
[----:B------:R-:W1:Y:S01]  /*0030*/  LDCU.64 UR8, c[0x0][0x358] ;  /* 0x00006b00ff0877ac */ /* 0x000e620008000a00 */
[----:B0-----:R-:W-:-:S04]  /*0040*/  UIADD3 UR5, UP0, UPT, UR6, 0x140, URZ ;  /* 0x0000014006057890 */ /* 0x001fc8000ff1e0ff */
[----:B-1----:R-:W-:-:S12]  /*0050*/  UIADD3.X UR6, UPT, UPT, URZ, UR7, URZ, UP0, !UPT ;  /* 0x00000007ff067290 */ /* 0x002fd800087fe4ff */
.L_x_1:
[----:B--2---:R-:W0:Y:S02]  /*0060*/  LDC.64 R2, c[0x0][0x388] ;  /* 0x0000e200ff027b82 */ /* 0x004e240000000a00 */
[----:B0-----:R-:W-:-:S05]  /*0070*/  IMAD.WIDE.U32 R2, R0, 0x4, R2 ;  /* 0x0000000400027825 */ /* 0x001fca00078e0002 */
[----:B------:R0:W5:Y:S01]  /*0080*/  LDG.E R7, desc[UR8][R2.64] ;  /* 0x0000000802077981 */ /* 0x000162000c1e1900 */
[----:B------:R-:W-:Y:S01]  /*0090*/  MOV R4, UR5 ;  /* 0x0000000500047c02 */ /* 0x000fe20008000f00 */
[----:B------:R-:W-:Y:S01]  /*00a0*/  IMAD.U32 R5, RZ, RZ, UR6 ;  /* 0x00000006ff057e24 */ /* 0x000fe2000f8e00ff */
[----:B------:R-:W-:-:S03]  /*00b0*/  UMOV UR4, URZ ;  /* 0x000000ff00047c82 */ /* 0x000fc60008000000 */
[C---:B------:R-:W-:Y:S01]  /*00c0*/  IMAD.WIDE.U32 R4, R0.reuse, 0x4, R4 ;  /* 0x0000000400047825 */ /* 0x040fe200078e0004 */
[----:B------:R-:W-:-:S03]  /*00d0*/  IADD3 R0, PT, PT, R0, 0x1, RZ ;  /* 0x0000000100007810 */ /* 0x000fc60007ffe0ff */
[----:B------:R-:W-:Y:S01]  /*00e0*/  IMAD.MOV.U32 R6, RZ, RZ, R4 ;  /* 0x000000ffff067224 */ /* 0x000fe200078e0004 */
[----:B0-----:R-:W-:-:S13]  /*00f0*/  ISETP.NE.AND P1, PT, R0, 0xa, PT ;  /* 0x0000000a0000780c */ /* 0x001fda0003f25270 */
.L_x_0:
[----:B------:R-:W-:-:S05]  /*0100*/  MOV R4, R6 ;  /* 0x0000000600047202 */ /* 0x000fca0000000f00 */
[----:B--2---:R-:W2:Y:S02]  /*0110*/  LDG.E R6, desc[UR8][R4.64+-0x140] ;  /* 0xfffec00804067981 */ /* 0x004ea4000c1e1900 */
[----:B--2--5:R-:W-:-:S05]  /*0120*/  IMAD.IADD R7, R6, 0x1, R7 ;  /* 0x0000000106077824 */ /* 0x024fca00078e0207 */
[----:B------:R0:W-:Y:S04]  /*0130*/  STG.E desc[UR8][R2.64], R7 ;  /* 0x0000000702007986 */ /* 0x0001e8000c101908 */
[----:B------:R-:W2:Y:S02]  /*0140*/  LDG.E R6, desc[UR8][R4.64+-0x118] ;  /* 0xfffee80804067981 */ /* 0x000ea4000c1e1900 */
[----:B--2---:R-:W-:-:S05]  /*0150*/  IADD3 R9, PT, PT, R7, R6, RZ ;  /* 0x0000000607097210 */ /* 0x004fca0007ffe0ff */
[----:B------:R1:W-:Y:S04]  /*0160*/  STG.E desc[UR8][R2.64], R9 ;  /* 0x0000000902007986 */ /* 0x0003e8000c101908 */
[----:B------:R-:W2:Y:S02]  /*0170*/  LDG.E R6, desc[UR8][R4.64+-0xf0] ;  /* 0xffff100804067981 */ /* 0x000ea4000c1e1900 */
[----:B--2---:R-:W-:-:S05]  /*0180*/  IMAD.IADD R11, R9, 0x1, R6 ;  /* 0x00000001090b7824 */ /* 0x004fca00078e0206 */
[----:B------:R2:W-:Y:S04]  /*0190*/  STG.E desc[UR8][R2.64], R11 ;  /* 0x0000000b02007986 */ /* 0x0005e8000c101908 */
[----:B------:R-:W3:Y:S02]  /*01a0*/  LDG.E R6, desc[UR8][R4.64+-0xc8] ;  /* 0xffff380804067981 */ /* 0x000ee4000c1e1900 */
[----:B---3--:R-:W-:-:S05]  /*01b0*/  IADD3 R13, PT, PT, R11, R6, RZ ;  /* 0x000000060b0d7210 */ /* 0x008fca0007ffe0ff */
[----:B------:R3:W-:Y:S04]  /*01c0*/  STG.E desc[UR8][R2.64], R13 ;  /* 0x0000000d02007986 */ /* 0x0007e8000c101908 */
[----:B------:R-:W0:Y:S02]  /*01d0*/  LDG.E R6, desc[UR8][R4.64+-0xa0] ;  /* 0xffff600804067981 */ /* 0x000e24000c1e1900 */
[----:B0-----:R-:W-:-:S05]  /*01e0*/  IMAD.IADD R7, R13, 0x1, R6 ;  /* 0x000000010d077824 */ /* 0x001fca00078e0206 */
[----:B------:R0:W-:Y:S04]  /*01f0*/  STG.E desc[UR8][R2.64], R7 ;  /* 0x0000000702007986 */ /* 0x0001e8000c101908 */
[----:B------:R-:W1:Y:S02]  /*0200*/  LDG.E R6, desc[UR8][R4.64+-0x78] ;  /* 0xffff880804067981 */ /* 0x000e64000c1e1900 */
[----:B-1----:R-:W-:-:S05]  /*0210*/  IADD3 R9, PT, PT, R7, R6, RZ ;  /* 0x0000000607097210 */ /* 0x002fca0007ffe0ff */
        /* <DEDUP_REMOVED lines=153> */
[----:B------:R-:W-:Y:S04]  /*0bb0*/  STG.E desc[UR8][R2.64], R7 ;  /* 0x0000000702007986 */ /* 0x000fe8000c101908 */
        /* <DEDUP_REMOVED lines=9> */
[----:B------:R-:W3:Y:S02]  /*0c50*/  LDG.E R6, desc[UR8][R4.64+0x820] ;  /* 0x0008200804067981 */ /* 0x000ee4000c1e1900 */
[----:B---3--:R-:W-:-:S05]  /*0c60*/  IMAD.IADD R15, R13, 0x1, R6 ;  /* 0x000000010d0f7824 */ /* 0x008fca00078e0206 */
[----:B------:R2:W-:Y:S04]  /*0c70*/  STG.E desc[UR8][R2.64], R15 ;  /* 0x0000000f02007986 */ /* 0x0005e8000c101908 */
[----:B------:R-:W0:Y:S02]  /*0c80*/  LDG.E R6, desc[UR8][R4.64+0x848] ;  /* 0x0008480804067981 */ /* 0x000e24000c1e1900 */
[----:B0-----:R-:W-:-:S05]  /*0c90*/  IADD3 R9, PT, PT, R15, R6, RZ ;  /* 0x000000060f097210 */ /* 0x001fca0007ffe0ff */
[----:B------:R2:W-:Y:S04]  /*0ca0*/  STG.E desc[UR8][R2.64], R9 ;  /* 0x0000000902007986 */ /* 0x0005e8000c101908 */
[----:B------:R-:W1:Y:S02]  /*0cb0*/  LDG.E R6, desc[UR8][R4.64+0x870] ;  /* 0x0008700804067981 */ /* 0x000e64000c1e1900 */
[----:B-1----:R-:W-:-:S05]  /*0cc0*/  IMAD.IADD R11, R9, 0x1, R6 ;  /* 0x00000001090b7824 */ /* 0x002fca00078e0206 */
[----:B------:R2:W-:Y:S04]  /*0cd0*/  STG.E desc[UR8][R2.64], R11 ;  /* 0x0000000b02007986 */ /* 0x0005e8000c101908 */
[----:B------:R-:W3:Y:S01]  /*0ce0*/  LDG.E R6, desc[UR8][R4.64+0x898] ;  /* 0x0008980804067981 */ /* 0x000ee2000c1e1900 */
[----:B------:R-:W-:-:S04]  /*0cf0*/  UIADD3 UR4, UPT, UPT, UR4, 0x40, URZ ;  /* 0x0000004004047890 */ /* 0x000fc8000fffe0ff */
[----:B------:R-:W-:Y:S01]  /*0d00*/  UISETP.NE.AND UP0, UPT, UR4, 0x200, UPT ;  /* 0x000002000400788c */ /* 0x000fe2000bf05270 */
[----:B---3--:R-:W-:Y:S02]  /*0d10*/  IADD3 R7, PT, PT, R11, R6, RZ ;  /* 0x000000060b077210 */ /* 0x008fe40007ffe0ff */
[----:B------:R-:W-:-:S03]  /*0d20*/  IADD3 R6, P0, PT, R4, 0xa00, RZ ;  /* 0x00000a0004067810 */ /* 0x000fc60007f1e0ff */
[----:B------:R2:W-:Y:S02]  /*0d30*/  STG.E desc[UR8][R2.64], R7 ;  /* 0x0000000702007986 */ /* 0x0005e4000c101908 */
[----:B------:R-:W-:Y:S01]  /*0d40*/  IMAD.X R5, RZ, RZ, R5, P0 ;  /* 0x000000ffff057224 */ /* 0x000fe200000e0605 */
[----:B------:R-:W-:Y:S07]  /*0d50*/  BRA.U UP0, `(.L_x_0) ;  /* 0xfffffff100e87547 */ /* 0x000fee000b83ffff */
[----:B------:R-:W-:Y:S05]  /*0d60*/  @P1 BRA `(.L_x_1) ;  /* 0xfffffff000bc1947 */ /* 0x000fea000383ffff */
[----:B------:R-:W-:Y:S05]  /*0d70*/  EXIT ;  /* 0x000000000000794d */ /* 0x000fea0003800000 */
.L_x_2:
[----:B------:R-:W-:-:S00]  /*0d80*/  BRA `(.L_x_2) ;  /* 0xfffffffc00fc7947 */ /* 0x000fc0000383ffff */
[----:B------:R-:W-:-:S00]  /*0d90*/  NOP ;  /* 0x0000000000007918 */ /* 0x000fc00000000000 */
        /* <DEDUP_REMOVED lines=14> */
.L_x_29:


//--------------------- .text._Z11create_histPiS_S_PfS0_S_S_ --------------------------
	.section	.text._Z11create_histPiS_S_PfS0_S_S_,"ax",@progbits
	.align	128
        .global         _Z11create_histPiS_S_PfS0_S_S_
        .type           _Z11create_histPiS_S_PfS0_S_S_,@function
        .size           _Z11create_histPiS_S_PfS0_S_S_,(.L_x_30 - _Z11create_histPiS_S_PfS0_S_S_)
        .other          _Z11create_histPiS_S_PfS0_S_S_,@"STO_CUDA_ENTRY STV_DEFAULT"
_Z11create_histPiS_S_PfS0_S_S_:
.text._Z11create_histPiS_S_PfS0_S_S_:
[----:B------:R-:W-:Y:S08]  /*0000*/  LDC R1, c[0x0][0x37c] ;  /* 0x0000df00ff017b82 */ /* 0x000ff00000000800 */
[----:B------:R-:W0:Y:S01]  /*0010*/  S2UR UR5, SR_CgaCtaId ;  /* 0x00000000000579c3 */ /* 0x000e220000008800 */
[----:B------:R-:W1:Y:S01]  /*0020*/  S2R R0, SR_TID.X ;  /* 0x0000000000007919 */ /* 0x000e620000002100 */
[----:B------:R-:W-:Y:S01]  /*0030*/  UMOV UR4, 0x400 ;  /* 0x0000040000047882 */ /* 0x000fe20000000000 */
[----:B------:R-:W2:Y:S05]  /*0040*/  LDCU.64 UR8, c[0x0][0x358] ;  /* 0x00006b00ff0877ac */ /* 0x000eaa0008000a00 */
[----:B------:R-:W3:Y:S08]  /*0050*/  S2UR UR6, SR_CTAID.X ;  /* 0x00000000000679c3 */ /* 0x000ef00000002500 */
[----:B------:R-:W3:Y:S01]  /*0060*/  LDC R5, c[0x0][0x360] ;  /* 0x0000d800ff057b82 */ /* 0x000ee20000000800 */
[----:B0-----:R-:W-:-:S07]  /*0070*/  ULEA UR4, UR5, UR4, 0x18 ;  /* 0x0000000405047291 */ /* 0x001fce000f8ec0ff */
[----:B------:R-:W0:Y:S01]  /*0080*/  LDC.64 R6, c[0x0][0x3a8] ;  /* 0x0000ea00ff067b82 */ /* 0x000e220000000a00 */
[----:B------:R-:W-:-:S07]  /*0090*/  IMAD.U32 R9, RZ, RZ, UR4 ;  /* 0x00000004ff097e24 */ /* 0x000fce000f8e00ff */
[----:B------:R-:W4:Y:S01]  /*00a0*/  LDC.64 R2, c[0x0][0x3b0] ;  /* 0x0000ec00ff027b82 */ /* 0x000f220000000a00 */
[----:B-1----:R-:W-:-:S05]  /*00b0*/  IMAD R4, R0, 0x28, R9 ;  /* 0x0000002800047824 */ /* 0x002fca00078e0209 */
[----:B------:R1:W-:Y:S01]  /*00c0*/  STS.64 [R4], RZ ;  /* 0x000000ff04007388 */ /* 0x0003e20000000a00 */
[----:B---3--:R-:W-:-:S03]  /*00d0*/  IMAD R5, R5, UR6, R0 ;  /* 0x0000000605057c24 */ /* 0x008fc6000f8e0200 */
[----:B------:R1:W-:Y:S04]  /*00e0*/  STS.64 [R4+0x8], RZ ;  /* 0x000008ff04007388 */ /* 0x0003e80000000a00 */
[----:B------:R1:W-:Y:S01]  /*00f0*/  STS.64 [R4+0x10], RZ ;  /* 0x000010ff04007388 */ /* 0x0003e20000000a00 */
[----:B0-----:R-:W-:-:S03]  /*0100*/  IMAD.WIDE.U32 R6, R5, 0x4, R6 ;  /* 0x0000000405067825 */ /* 0x001fc600078e0006 */
[----:B------:R1:W-:Y:S04]  /*0110*/  STS.64 [R4+0x18], RZ ;  /* 0x000018ff04007388 */ /* 0x0003e80000000a00 */
[----:B------:R1:W-:Y:S01]  /*0120*/  STS.64 [R4+0x20], RZ ;  /* 0x000020ff04007388 */ /* 0x0003e20000000a00 */
[----:B----4-:R-:W-:Y:S01]  /*0130*/  IMAD.WIDE.U32 R2, R5, 0x4, R2 ;  /* 0x0000000405027825 */ /* 0x010fe200078e0002 */
[----:B------:R-:W-:Y:S06]  /*0140*/  BAR.SYNC.DEFER_BLOCKING 0x0 ;  /* 0x0000000000007b1d */ /* 0x000fec0000010000 */
[----:B--2---:R-:W2:Y:S04]  /*0150*/  LDG.E R5, desc[UR8][R6.64] ;  /* 0x0000000806057981 */ /* 0x004ea8000c1e1900 */
[----:B------:R-:W2:Y:S01]  /*0160*/  LDG.E R8, desc[UR8][R2.64] ;  /* 0x0000000802087981 */ /* 0x000ea2000c1e1900 */
[----:B------:R-:W-:Y:S01]  /*0170*/  BSSY.RECONVERGENT B1, `(.L_x_3) ;  /* 0x0000081000017945 */ /* 0x000fe20003800200 */
[----:B--2---:R-:W-:-:S13]  /*0180*/  ISETP.GE.AND P0, PT, R5, R8, PT ;  /* 0x000000080500720c */ /* 0x004fda0003f06270 */
[----:B-1----:R-:W-:Y:S05]  /*0190*/  @P0 BRA `(.L_x_4) ;  /* 0x0000000400f80947 */ /* 0x002fea0003800000 */
[----:B------:R-:W0:Y:S08]  /*01a0*/  LDC.64 R6, c[0x0][0x398] ;  /* 0x0000e600ff067b82 */ /* 0x000e300000000a00 */
[----:B------:R-:W1:Y:S08]  /*01b0*/  LDC.64 R8, c[0x0][0x380] ;  /* 0x0000e000ff087b82 */ /* 0x000e700000000a00 */
[----:B------:R-:W2:Y:S02]  /*01c0*/  LDC.64 R10, c[0x0][0x390] ;  /* 0x0000e400ff0a7b82 */ /* 0x000ea40000000a00 */
.L_x_26:
[----:B-1----:R-:W-:Y:S01]  /*01d0*/  IMAD.WIDE R14, R5, 0x4, R8 ;  /* 0x00000004050e7825 */ /* 0x002fe200078e0208 */
[----:B0-----:R-:W3:Y:S04]  /*01e0*/  LDG.E R16, desc[UR8][R6.64] ;  /* 0x0000000806107981 */ /* 0x001ee8000c1e1900 */
[----:B------:R-:W4:Y:S01]  /*01f0*/  LDG.E R12, desc[UR8][R14.64] ;  /* 0x000000080e0c7981 */ /* 0x000f22000c1e1900 */
[----:B------:R-:W-:Y:S04]  /*0200*/  BSSY.RECONVERGENT B0, `(.L_x_5) ;  /* 0x000006d000007945 */ /* 0x000fe80003800200 */
[----:B------:R-:W-:Y:S01]  /*0210*/  BSSY.RELIABLE B2, `(.L_x_6) ;  /* 0x000000a000027945 */ /* 0x000fe20003800100 */
[----:B----4-:R-:W-:-:S04]  /*0220*/  I2FP.F32.S32 R13, R12 ;  /* 0x0000000c000d7245 */ /* 0x010fc80000201400 */
[----:B---3--:R-:W-:-:S13]  /*0230*/  FSETP.GTU.AND P0, PT, R16, R13, PT ;  /* 0x0000000d1000720b */ /* 0x008fda0003f0c000 */
[----:B------:R-:W-:Y:S05]  /*0240*/  @P0 BRA `(.L_x_7) ;  /* 0x0000000000180947 */ /* 0x000fea0003800000 */
[----:B------:R-:W0:Y:S02]  /*0250*/  LDC.64 R14, c[0x0][0x3a0] ;  /* 0x0000e800ff0e7b82 */ /* 0x000e240000000a00 */
[----:B0-----:R-:W3:Y:S01]  /*0260*/  LDG.E R14, desc[UR8][R14.64] ;  /* 0x000000080e0e7981 */ /* 0x001ee2000c1e1900 */
[----:B------:R-:W-:Y:S01]  /*0270*/  IMAD.MOV.U32 R17, RZ, RZ, RZ ;  /* 0x000000ffff117224 */ /* 0x000fe200078e00ff */
[----:B---3--:R-:W-:-:S13]  /*0280*/  FSETP.GT.AND P0, PT, R14, R13, PT ;  /* 0x0000000d0e00720b */ /* 0x008fda0003f04000 */
[----:B------:R-:W-:Y:S05]  /*0290*/  @P0 BREAK.RELIABLE B2 ;  /* 0x0000000000020942 */ /* 0x000fea0003800100 */
[----:B------:R-:W-:Y:S05]  /*02a0*/  @P0 BRA `(.L_x_8) ;  /* 0x0000000400880947 */ /* 0x000fea0003800000 */
.L_x_7:
[----:B------:R-:W-:Y:S05]  /*02b0*/  BSYNC.RELIABLE B2 ;  /* 0x0000000000027941 */ /* 0x000fea0003800100 */
.L_x_6:
[----:B------:R-:W3:Y:S01]  /*02c0*/  LDG.E R14, desc[UR8][R6.64+0x4] ;  /* 0x00000408060e7981 */ /* 0x000ee2000c1e1900 */
[----:B------:R-:W-:Y:S01]  /*02d0*/  BSSY.RELIABLE B2, `(.L_x_9) ;  /* 0x0000009000027945 */ /* 0x000fe20003800100 */
[----:B---3--:R-:W-:-:S13]  /*02e0*/  FSETP.GTU.AND P0, PT, R14, R13, PT ;  /* 0x0000000d0e00720b */ /* 0x008fda0003f0c000 */
[----:B------:R-:W-:Y:S05]  /*02f0*/  @P0 BRA `(.L_x_10) ;  /* 0x0000000000180947 */ /* 0x000fea0003800000 */
[----:B------:R-:W0:Y:S02]  /*0300*/  LDC.64 R14, c[0x0][0x3a0] ;  /* 0x0000e800ff0e7b82 */ /* 0x000e240000000a00 */
[----:B0-----:R-:W3:Y:S01]  /*0310*/  LDG.E R14, desc[UR8][R14.64+0x4] ;  /* 0x000004080e0e7981 */ /* 0x001ee2000c1e1900 */
[----:B------:R-:W-:Y:S01]  /*0320*/  IMAD.MOV.U32 R17, RZ, RZ, 0x1 ;  /* 0x00000001ff117424 */ /* 0x000fe200078e00ff */
[----:B---3--:R-:W-:-:S13]  /*0330*/  FSETP.GT.AND P0, PT, R14, R13, PT ;  /* 0x0000000d0e00720b */ /* 0x008fda0003f04000 */
[----:B------:R-:W-:Y:S05]  /*0340*/  @P0 BREAK.RELIABLE B2 ;  /* 0x0000000000020942 */ /* 0x000fea0003800100 */
[----:B------:R-:W-:Y:S05]  /*0350*/  @P0 BRA `(.L_x_8) ;  /* 0x00000004005c0947 */ /* 0x000fea0003800000 */
.L_x_10:
[----:B------:R-:W-:Y:S05]  /*0360*/  BSYNC.RELIABLE B2 ;  /* 0x0000000000027941 */ /* 0x000fea0003800100 */
.L_x_9:
        /* <DEDUP_REMOVED lines=10> */
.L_x_12:
[----:B------:R-:W-:Y:S05]  /*0410*/  BSYNC.RELIABLE B2 ;  /* 0x0000000000027941 */ /* 0x000fea0003800100 */
.L_x_11:
        /* <DEDUP_REMOVED lines=10> */
.L_x_14:
[----:B------:R-:W-:Y:S05]  /*04c0*/  BSYNC.RELIABLE B2 ;  /* 0x0000000000027941 */ /* 0x000fea0003800100 */
.L_x_13:
        /* <DEDUP_REMOVED lines=10> */
.L_x_16:
[----:B------:R-:W-:Y:S05]  /*0570*/  BSYNC.RELIABLE B2 ;  /* 0x0000000000027941 */ /* 0x000fea0003800100 */
.L_x_15:
        /* <DEDUP_REMOVED lines=10> */
.L_x_18:
[----:B------:R-:W-:Y:S05]  /*0620*/  BSYNC.RELIABLE B2 ;  /* 0x0000000000027941 */ /* 0x000fea0003800100 */
.L_x_17:
        /* <DEDUP_REMOVED lines=10> */
.L_x_20:
[----:B------:R-:W-:Y:S05]  /*06d0*/  BSYNC.RELIABLE B2 ;  /* 0x0000000000027941 */ /* 0x000fea0003800100 */
.L_x_19:
        /* <DEDUP_REMOVED lines=10> */
.L_x_22:
[----:B------:R-:W-:Y:S05]  /*0780*/  BSYNC.RELIABLE B2 ;  /* 0x0000000000027941 */ /* 0x000fea0003800100 */
.L_x_21:
        /* <DEDUP_REMOVED lines=10> */
.L_x_24:
[----:B------:R-:W-:Y:S05]  /*0830*/  BSYNC.RELIABLE B2 ;  /* 0x0000000000027941 */ /* 0x000fea0003800100 */
.L_x_23:
[----:B------:R-:W3:Y:S02]  /*0840*/  LDG.E R14, desc[UR8][R6.64+0x24] ;  /* 0x00002408060e7981 */ /* 0x000ee4000c1e1900 */
[----:B---3--:R-:W-:-:S13]  /*0850*/  FSETP.GTU.AND P0, PT, R14, R13, PT ;  /* 0x0000000d0e00720b */ /* 0x008fda0003f0c000 */
[----:B------:R-:W-:Y:S05]  /*0860*/  @P0 BRA `(.L_x_25) ;  /* 0x0000000000140947 */ /* 0x000fea0003800000 */
[----:B------:R-:W0:Y:S02]  /*0870*/  LDC.64 R14, c[0x0][0x3a0] ;  /* 0x0000e800ff0e7b82 */ /* 0x000e240000000a00 */
[----:B0-----:R-:W3:Y:S01]  /*0880*/  LDG.E R14, desc[UR8][R14.64+0x24] ;  /* 0x000024080e0e7981 */ /* 0x001ee2000c1e1900 */
[----:B------:R-:W-:Y:S01]  /*0890*/  IMAD.MOV.U32 R17, RZ, RZ, 0x9 ;  /* 0x00000009ff117424 */ /* 0x000fe200078e00ff */
[----:B---3--:R-:W-:-:S13]  /*08a0*/  FSETP.GT.AND P0, PT, R14, R13, PT ;  /* 0x0000000d0e00720b */ /* 0x008fda0003f04000 */
[----:B------:R-:W-:Y:S05]  /*08b0*/  @P0 BRA `(.L_x_8) ;  /* 0x0000000000040947 */ /* 0x000fea0003800000 */
.L_x_25:
[----:B------:R-:W-:-:S07]  /*08c0*/  IMAD.MOV.U32 R17, RZ, RZ, -0x1 ;  /* 0xffffffffff117424 */ /* 0x000fce00078e00ff */
.L_x_8:
[----:B------:R-:W-:Y:S05]  /*08d0*/  BSYNC.RECONVERGENT B0 ;  /* 0x0000000000007941 */ /* 0x000fea0003800200 */
.L_x_5:
[----:B--2---:R-:W-:-:S05]  /*08e0*/  IMAD.WIDE R14, R17, 0x4, R10 ;  /* 0x00000004110e7825 */ /* 0x004fca00078e020a */
[----:B------:R-:W-:Y:S04]  /*08f0*/  STG.E desc[UR8][R14.64], R12 ;  /* 0x0000000c0e007986 */ /* 0x000fe8000c101908 */
[----:B------:R-:W2:Y:S01]  /*0900*/  LDG.E R18, desc[UR8][R2.64] ;  /* 0x0000000802127981 */ /* 0x000ea2000c1e1900 */
[----:B------:R-:W-:Y:S02]  /*0910*/  IMAD R17, R17, 0x4, R4 ;  /* 0x0000000411117824 */ /* 0x000fe400078e0204 */
[----:B------:R-:W-:-:S03]  /*0920*/  VIADD R5, R5, 0x1 ;  /* 0x0000000105057836 */ /* 0x000fc60000000000 */
[----:B------:R-:W0:Y:S02]  /*0930*/  LDS R13, [R17] ;  /* 0x00000000110d7984 */ /* 0x000e240000000800 */
[----:B0-----:R-:W-:-:S05]  /*0940*/  VIADD R16, R13, 0x1 ;  /* 0x000000010d107836 */ /* 0x001fca0000000000 */
[----:B------:R3:W-:Y:S01]  /*0950*/  STS [R17], R16 ;  /* 0x0000001011007388 */ /* 0x0007e20000000800 */
[----:B--2---:R-:W-:-:S13]  /*0960*/  ISETP.GE.AND P0, PT, R5, R18, PT ;  /* 0x000000120500720c */ /* 0x004fda0003f06270 */
[----:B---3--:R-:W-:Y:S05]  /*0970*/  @!P0 BRA `(.L_x_26) ;  /* 0xfffffff800148947 */ /* 0x008fea000383ffff */
.L_x_4:
[----:B------:R-:W-:Y:S05]  /*0980*/  BSYNC.RECONVERGENT B1 ;  /* 0x0000000000017941 */ /* 0x000fea0003800200 */
.L_x_3:
[----:B------:R-:W-:Y:S05]  /*0990*/  WARPSYNC.ALL ;  /* 0x0000000000007948 */ /* 0x000fea0003800000 */
[----:B------:R-:W-:Y:S01]  /*09a0*/  BAR.SYNC.DEFER_BLOCKING 0x0 ;  /* 0x0000000000007b1d */ /* 0x000fe20000010000 */
[----:B------:R-:W-:-:S13]  /*09b0*/  ISETP.NE.AND P0, PT, R0, RZ, PT ;  /* 0x000000ff0000720c */ /* 0x000fda0003f05270 */
[----:B------:R-:W-:Y:S05]  /*09c0*/  @P0 EXIT ;  /* 0x000000000000094d */ /* 0x000fea0003800000 */
[----:B------:R-:W0:Y:S01]  /*09d0*/  LDC.64 R2, c[0x0][0x388] ;  /* 0x0000e200ff027b82 */ /* 0x000e220000000a00 */
[----:B------:R-:W-:Y:S01]  /*09e0*/  UIMAD UR5, UR6, 0xa, URZ ;  /* 0x0000000a060578a4 */ /* 0x000fe2000f8e02ff */
[----:B------:R-:W-:-:S05]  /*09f0*/  IMAD.MOV.U32 R0, RZ, RZ, 0x500 ;  /* 0x00000500ff007424 */ /* 0x000fca00078e00ff */
[----:B------:R-:W-:-:S07]  /*0a00*/  IMAD.U32 R7, RZ, RZ, UR5 ;  /* 0x00000005ff077e24 */ /* 0x000fce000f8e00ff */
.L_x_27:
[C---:B01----:R-:W-:Y:S01]  /*0a10*/  IMAD.WIDE.U32 R4, R7.reuse, 0x4, R2 ;  /* 0x0000000407047825 */ /* 0x043fe200078e0002 */
[----:B------:R-:W-:Y:S04]  /*0a20*/  LDS R11, [R0+UR4+-0x500] ;  /* 0xfffb0004000b7984 */ /* 0x000fe80008000800 */
[----:B------:R-:W2:Y:S01]  /*0a30*/  LDG.E R8, desc[UR8][R4.64] ;  /* 0x0000000804087981 */ /* 0x000ea2000c1e1900 */
[----:B------:R-:W-:-:S03]  /*0a40*/  VIADD R7, R7, 0x1 ;  /* 0x0000000107077836 */ /* 0x000fc60000000000 */
[----:B------:R-:W2:Y:S04]  /*0a50*/  LDS R10, [R0+UR4+-0x4d8] ;  /* 0xfffb2804000a7984 */ /* 0x000ea80008000800 */
[----:B------:R-:W-:Y:S04]  /*0a60*/  LDS R27, [R0+UR4+-0x4b0] ;  /* 0xfffb5004001b7984 */ /* 0x000fe80008000800 */
[----:B------:R-:W0:Y:S04]  /*0a70*/  LDS R24, [R0+UR4+-0x488] ;  /* 0xfffb780400187984 */ /* 0x000e280008000800 */
[----:B------:R-:W-:Y:S04]  /*0a80*/  LDS R22, [R0+UR4+-0x460] ;  /* 0xfffba00400167984 */ /* 0x000fe80008000800 */
[----:B------:R-:W1:Y:S04]  /*0a90*/  LDS R25, [R0+UR4+-0x438] ;  /* 0xfffbc80400197984 */ /* 0x000e680008000800 */
[----:B------:R-:W-:Y:S04]  /*0aa0*/  LDS R20, [R0+UR4+-0x410] ;  /* 0xfffbf00400147984 */ /* 0x000fe80008000800 */
[----:B------:R-:W3:Y:S04]  /*0ab0*/  LDS R23, [R0+UR4+-0x3e8] ;  /* 0xfffc180400177984 */ /* 0x000ee80008000800 */
[----:B------:R-:W-:Y:S04]  /*0ac0*/  LDS R18, [R0+UR4+-0x3c0] ;  /* 0xfffc400400127984 */ /* 0x000fe80008000800 */
[----:B------:R-:W4:Y:S04]  /*0ad0*/  LDS R21, [R0+UR4+-0x398] ;  /* 0xfffc680400157984 */ /* 0x000f280008000800 */
[----:B------:R-:W-:Y:S04]  /*0ae0*/  LDS R16, [R0+UR4+-0x370] ;  /* 0xfffc900400107984 */ /* 0x000fe80008000800 */
[----:B------:R-:W5:Y:S04]  /*0af0*/  LDS R19, [R0+UR4+-0x348] ;  /* 0xfffcb80400137984 */ /* 0x000f680008000800 */
[----:B------:R-:W-:Y:S04]  /*0b00*/  LDS R6, [R0+UR4+-0x320] ;  /* 0xfffce00400067984 */ /* 0x000fe80008000800 */
[----:B------:R-:W5:Y:S04]  /*0b10*/  LDS R9, [R0+UR4+-0x2f8] ;  /* 0xfffd080400097984 */ /* 0x000f680008000800 */
[----:B------:R-:W-:Y:S04]  /*0b20*/  LDS R14, [R0+UR4+-0x2d0] ;  /* 0xfffd3004000e7984 */ /* 0x000fe80008000800 */
[----:B------:R-:W5:Y:S04]  /*0b30*/  LDS R17, [R0+UR4+-0x2a8] ;  /* 0xfffd580400117984 */ /* 0x000f680008000800 */
[----:B------:R-:W-:Y:S04]  /*0b40*/  LDS R12, [R0+UR4+-0x280] ;  /* 0xfffd8004000c7984 */ /* 0x000fe80008000800 */
[----:B------:R-:W5:Y:S04]  /*0b50*/  LDS R15, [R0+UR4+-0x258] ;  /* 0xfffda804000f7984 */ /* 0x000f680008000800 */
[----:B------:R-:W-:Y:S01]  /*0b60*/  LDS R13, [R0+UR4+-0x208] ;  /* 0xfffdf804000d7984 */ /* 0x000fe20008000800 */
[----:B--2---:R-:W-:-:S03]  /*0b70*/  IADD3 R8, PT, PT, R10, R8, R11 ;  /* 0x000000080a087210 */ /* 0x004fc60007ffe00b */
[----:B------:R-:W2:Y:S01]  /*0b80*/  LDS R10, [R0+UR4+-0x230] ;  /* 0xfffdd004000a7984 */ /* 0x000ea20008000800 */
[----:B0-----:R-:W-:-:S03]  /*0b90*/  IADD3 R24, PT, PT, R24, R8, R27 ;  /* 0x0000000818187210 */ /* 0x001fc60007ffe01b */
[----:B------:R-:W-:Y:S01]  /*0ba0*/  LDS R8, [R0+UR4+-0x1e0] ;  /* 0xfffe200400087984 */ /* 0x000fe20008000800 */
[----:B-1----:R-:W-:-:S03]  /*0bb0*/  IADD3 R24, PT, PT, R25, R24, R22 ;  /* 0x0000001819187210 */ /* 0x002fc60007ffe016 */
[----:B------:R-:W0:Y:S01]  /*0bc0*/  LDS R11, [R0+UR4+-0x1b8] ;  /* 0xfffe4804000b7984 */ /* 0x000e220008000800 */
[----:B---3--:R-:W-:-:S03]  /*0bd0*/  IADD3 R24, PT, PT, R23, R24, R20 ;  /* 0x0000001817187210 */ /* 0x008fc60007ffe014 */
[----:B------:R-:W-:Y:S01]  /*0be0*/  LDS R22, [R0+UR4+-0x190] ;  /* 0xfffe700400167984 */ /* 0x000fe20008000800 */
[----:B----4-:R-:W-:-:S03]  /*0bf0*/  IADD3 R24, PT, PT, R21, R24, R18 ;  /* 0x0000001815187210 */ /* 0x010fc60007ffe012 */
[----:B------:R-:W1:Y:S01]  /*0c00*/  LDS R25, [R0+UR4+-0x168] ;  /* 0xfffe980400197984 */ /* 0x000e620008000800 */
[----:B-----5:R-:W-:-:S03]  /*0c10*/  IADD3 R24, PT, PT, R19, R24, R16 ;  /* 0x0000001813187210 */ /* 0x020fc60007ffe010 */
[----:B------:R-:W-:Y:S01]  /*0c20*/  LDS R20, [R0+UR4+-0x140] ;  /* 0xfffec00400147984 */ /* 0x000fe20008000800 */
[----:B------:R-:W-:-:S03]  /*0c30*/  IADD3 R24, PT, PT, R9, R24, R6 ;  /* 0x0000001809187210 */ /* 0x000fc60007ffe006 */
[----:B------:R-:W3:Y:S01]  /*0c40*/  LDS R23, [R0+UR4+-0x118] ;  /* 0xfffee80400177984 */ /* 0x000ee20008000800 */
[----:B------:R-:W-:-:S03]  /*0c50*/  IADD3 R24, PT, PT, R17, R24, R14 ;  /* 0x0000001811187210 */ /* 0x000fc60007ffe00e */
[----:B------:R-:W-:Y:S01]  /*0c60*/  LDS R18, [R0+UR4+-0xf0] ;  /* 0xffff100400127984 */ /* 0x000fe20008000800 */
[----:B------:R-:W-:-:S03]  /*0c70*/  IADD3 R24, PT, PT, R15, R24, R12 ;  /* 0x000000180f187210 */ /* 0x000fc60007ffe00c */
[----:B------:R-:W4:Y:S04]  /*0c80*/  LDS R21, [R0+UR4+-0xc8] ;  /* 0xffff380400157984 */ /* 0x000f280008000800 */
[----:B------:R-:W-:Y:S04]  /*0c90*/  LDS R19, [R0+UR4+-0xa0] ;  /* 0xffff600400137984 */ /* 0x000fe80008000800 */
[----:B------:R-:W5:Y:S01]  /*0ca0*/  LDS R16, [R0+UR4+-0x78] ;  /* 0xffff880400107984 */ /* 0x000f620008000800 */
[----:B--2---:R-:W-:-:S03]  /*0cb0*/  IADD3 R24, PT, PT, R13, R24, R10 ;  /* 0x000000180d187210 */ /* 0x004fc60007ffe00a */
[----:B------:R-:W-:Y:S04]  /*0cc0*/  LDS R9, [R0+UR4+-0x50] ;  /* 0xffffb00400097984 */ /* 0x000fe80008000800 */
[----:B------:R-:W2:Y:S01]  /*0cd0*/  LDS R6, [R0+UR4+-0x28] ;  /* 0xffffd80400067984 */ /* 0x000ea20008000800 */
[----:B0-----:R-:W-:-:S03]  /*0ce0*/  IADD3 R24, PT, PT, R11, R24, R8 ;  /* 0x000000180b187210 */ /* 0x001fc60007ffe008 */
[----:B------:R-:W-:Y:S04]  /*0cf0*/  LDS R14, [R0+UR4] ;  /* 0x00000004000e7984 */ /* 0x000fe80008000800 */
[----:B------:R-:W0:Y:S01]  /*0d00*/  LDS R17, [R0+UR4+0x28] ;  /* 0x0000280400117984 */ /* 0x000e220008000800 */
[----:B-1----:R-:W-:-:S03]  /*0d10*/  IADD3 R24, PT, PT, R25, R24, R22 ;  /* 0x0000001819187210 */ /* 0x002fc60007ffe016 */
[----:B------:R-:W-:Y:S04]  /*0d20*/  LDS R12, [R0+UR4+0x50] ;  /* 0x00005004000c7984 */ /* 0x000fe80008000800 */
[----:B------:R-:W1:Y:S01]  /*0d30*/  LDS R15, [R0+UR4+0x78] ;  /* 0x00007804000f7984 */ /* 0x000e620008000800 */
[----:B---3--:R-:W-:-:S03]  /*0d40*/  IADD3 R24, PT, PT, R23, R24, R20 ;  /* 0x0000001817187210 */ /* 0x008fc60007ffe014 */
[----:B------:R-:W-:Y:S04]  /*0d50*/  LDS R10, [R0+UR4+0xa0] ;  /* 0x0000a004000a7984 */ /* 0x000fe80008000800 */
[----:B------:R-:W3:Y:S01]  /*0d60*/  LDS R13, [R0+UR4+0xc8] ;  /* 0x0000c804000d7984 */ /* 0x000ee20008000800 */
[----:B----4-:R-:W-:-:S03]  /*0d70*/  IADD3 R24, PT, PT, R21, R24, R18 ;  /* 0x0000001815187210 */ /* 0x010fc60007ffe012 */
[----:B------:R-:W-:Y:S04]  /*0d80*/  LDS R8, [R0+UR4+0xf0] ;  /* 0x0000f00400087984 */ /* 0x000fe80008000800 */
[----:B------:R-:W4:Y:S01]  /*0d90*/  LDS R11, [R0+UR4+0x118] ;  /* 0x00011804000b7984 */ /* 0x000f220008000800 */
[----:B-----5:R-:W-:-:S03]  /*0da0*/  IADD3 R24, PT, PT, R16, R24, R19 ;  /* 0x0000001810187210 */ /* 0x020fc60007ffe013 */
[----:B------:R-:W-:Y:S04]  /*0db0*/  LDS R22, [R0+UR4+0x140] ;  /* 0x0001400400167984 */ /* 0x000fe80008000800 */
[----:B------:R-:W5:Y:S01]  /*0dc0*/  LDS R25, [R0+UR4+0x168] ;  /* 0x0001680400197984 */ /* 0x000f620008000800 */
[----:B--2---:R-:W-:-:S03]  /*0dd0*/  IADD3 R24, PT, PT, R6, R24, R9 ;  /* 0x0000001806187210 */ /* 0x004fc60007ffe009 */
[----:B------:R-:W-:Y:S04]  /*0de0*/  LDS R20, [R0+UR4+0x190] ;  /* 0x0001900400147984 */ /* 0x000fe80008000800 */
[----:B------:R-:W2:Y:S01]  /*0df0*/  LDS R23, [R0+UR4+0x1b8] ;  /* 0x0001b80400177984 */ /* 0x000ea20008000800 */
[----:B0-----:R-:W-:-:S03]  /*0e00*/  IADD3 R24, PT, PT, R17, R24, R14 ;  /* 0x0000001811187210 */ /* 0x001fc60007ffe00e */
[----:B------:R-:W-:Y:S04]  /*0e10*/  LDS R18, [R0+UR4+0x1e0] ;  /* 0x0001e00400127984 */ /* 0x000fe80008000800 */
        /* <DEDUP_REMOVED lines=27> */
[----:B------:R4:W3:Y:S01]  /*0fd0*/  LDS R18, [R0+UR4+0x4d8] ;  /* 0x0004d80400127984 */ /* 0x0008e20008000800 */
[----:B-----5:R-:W-:-:S04]  /*0fe0*/  IADD3 R6, PT, PT, R12, R6, R15 ;  /* 0x000000060c067210 */ /* 0x020fc80007ffe00f */
[----:B--2---:R-:W-:Y:S01]  /*0ff0*/  IADD3 R6, PT, PT, R10, R6, R13 ;  /* 0x000000060a067210 */ /* 0x004fe20007ffe00d */
[----:B----4-:R-:W-:-:S05]  /*1000*/  VIADD R0, R0, 0x4 ;  /* 0x0000000400007836 */ /* 0x010fca0000000000 */
[----:B------:R-:W-:Y:S02]  /*1010*/  ISETP.NE.AND P0, PT, R0, 0x528, PT ;  /* 0x000005280000780c */ /* 0x000fe40003f05270 */
[----:B0-----:R-:W-:-:S04]  /*1020*/  IADD3 R6, PT, PT, R8, R6, R11 ;  /* 0x0000000608067210 */ /* 0x001fc80007ffe00b */
[----:B-1----:R-:W-:-:S04]  /*1030*/  IADD3 R6, PT, PT, R22, R6, R25 ;  /* 0x0000000616067210 */ /* 0x002fc80007ffe019 */
[----:B---3--:R-:W-:-:S04]  /*1040*/  IADD3 R6, PT, PT, R20, R6, R23 ;  /* 0x0000000614067210 */ /* 0x008fc80007ffe017 */
[----:B------:R-:W-:-:S05]  /*1050*/  IADD3 R21, PT, PT, R18, R6, R21 ;  /* 0x0000000612157210 */ /* 0x000fca0007ffe015 */
[----:B------:R1:W-:Y:S01]  /*1060*/  STG.E desc[UR8][R4.64], R21 ;  /* 0x0000001504007986 */ /* 0x0003e2000c101908 */
[----:B------:R-:W-:Y:S05]  /*1070*/  @P0 BRA `(.L_x_27) ;  /* 0xfffffff800640947 */ /* 0x000fea000383ffff */
[----:B------:R-:W-:Y:S05]  /*1080*/  EXIT ;  /* 0x000000000000794d */ /* 0x000fea0003800000 */
.L_x_28:
        /* <DEDUP_REMOVED lines=15> */
.L_x_30:


//--------------------- .nv.global.init           --------------------------
	.section	.nv.global.init,"aw",@progbits
	.align	4
.nv.global.init:
	.type		mrg32k3aM1SubSeq,@object
	.size		mrg32k3aM1SubSeq,(mrg32k3aM2SubSeq - mrg32k3aM1SubSeq)
mrg32k3aM1SubSeq:
        /*0000*/ 	.byte	0x0b, 0xcc, 0xee, 0x04, 0x73, 0x29, 0x8b, 0x6f, 0xf6, 0x53, 0x03, 0xf6, 0x23, 0xf6, 0xea, 0xda
        /* <DEDUP_REMOVED lines=125> */
	.type		mrg32k3aM2SubSeq,@object
	.size		mrg32k3aM2SubSeq,(mrg32k3aM1 - mrg32k3aM2SubSeq)
mrg32k3aM2SubSeq:
        /* <DEDUP_REMOVED lines=126> */
	.type		mrg32k3aM1,@object
	.size		mrg32k3aM1,(mrg32k3aM1Seq - mrg32k3aM1)
mrg32k3aM1:
        /* <DEDUP_REMOVED lines=144> */
	.type		mrg32k3aM1Seq,@object
	.size		mrg32k3aM1Seq,(mrg32k3aM2 - mrg32k3aM1Seq)
mrg32k3aM1Seq:
        /* <DEDUP_REMOVED lines=144> */
	.type		mrg32k3aM2,@object
	.size		mrg32k3aM2,(mrg32k3aM2Seq - mrg32k3aM2)
mrg32k3aM2:
        /* <DEDUP_REMOVED lines=144> */
	.type		mrg32k3aM2Seq,@object
	.size		mrg32k3aM2Seq,(precalc_xorwow_matrix - mrg32k3aM2Seq)
mrg32k3aM2Seq:
        /* <DEDUP_REMOVED lines=144> */
	.type		precalc_xorwow_matrix,@object
	.size		precalc_xorwow_matrix,(precalc_xorwow_offset_matrix - precalc_xorwow_matrix)
precalc_xorwow_matrix:
        /* <DEDUP_REMOVED lines=6400> */
	.type		precalc_xorwow_offset_matrix,@object
	.size		precalc_xorwow_offset_matrix,(.L_1 - precalc_xorwow_offset_matrix)
precalc_xorwow_offset_matrix:
        /* <DEDUP_REMOVED lines=6400> */
.L_1:


//--------------------- .nv.shared.reserved.0     --------------------------
	.section	.nv.shared.reserved.0,"aw",@nobits
	.weak		__nv_reservedSMEM_offset_0_alias
	.size		__nv_reservedSMEM_offset_0_alias, 0, 64
	.other		__nv_reservedSMEM_offset_0_alias,@"STO_CUDA_RESERVED_SHARED STV_DEFAULT"
__nv_reservedSMEM_offset_0_alias:
	.zero		0
	.zero		64


//--------------------- .nv.shared._Z11create_histPiS_S_PfS0_S_S_ --------------------------
	.section	.nv.shared._Z11create_histPiS_S_PfS0_S_S_,"aw",@nobits
	.sectionflags	@""
	.align	4
.nv.shared._Z11create_histPiS_S_PfS0_S_S_:
	.zero		3584


//--------------------- .nv.constant0._Z14bins_incrementPiS_ --------------------------
	.section	.nv.constant0._Z14bins_incrementPiS_,"a",@progbits
	.sectionflags	@""
	.align	4
.nv.constant0._Z14bins_incrementPiS_:
	.zero		912


//--------------------- .nv.constant0._Z11create_histPiS_S_PfS0_S_S_ --------------------------
	.section	.nv.constant0._Z11create_histPiS_S_PfS0_S_S_,"a",@progbits
	.sectionflags	@""
	.align	4
.nv.constant0._Z11create_histPiS_S_PfS0_S_S_:
	.zero		952


//--------------------- SYMBOLS --------------------------

	.type		.nv.reservedSmem.offset0,@object
	.size		.nv.reservedSmem.offset0,0x4
	.type		.nv.reservedSmem.cap,@object
	.size		.nv.reservedSmem.cap,0x4
